//
// Generated by NVIDIA NVVM Compiler
//
// Compiler Build ID: CL-36424714
// Cuda compilation tools, release 13.0, V13.0.88
// Based on NVVM 20.0.0
//

.version 9.0
.target sm_100
.address_size 64

	// .globl	tanhKernel

.visible .entry tanhKernel(
	.param .u32 tanhKernel_param_0,
	.param .u64 .ptr .align 1 tanhKernel_param_1,
	.param .u64 .ptr .align 1 tanhKernel_param_2
)
{
	.reg .pred 	%p<4>;
	.reg .b32 	%r<9>;
	.reg .b32 	%f<5>;
	.reg .b64 	%rd<9>;
	.reg .b64 	%fd<47>;

	ld.param.u32 	%r3, [tanhKernel_param_0];
	ld.param.u64 	%rd1, [tanhKernel_param_1];
	ld.param.u64 	%rd2, [tanhKernel_param_2];
	mov.u32 	%r4, %ntid.x;
	mov.u32 	%r5, %ctaid.x;
	mov.u32 	%r6, %tid.x;
	mad.lo.s32 	%r1, %r4, %r5, %r6;
	setp.ge.s32 	%p1, %r1, %r3;
	@%p1 bra 	$L__BB0_5;
	cvta.to.global.u64 	%rd3, %rd1;
	mul.wide.s32 	%rd4, %r1, 8;
	add.s64 	%rd5, %rd3, %rd4;
	ld.global.f64 	%fd1, [%rd5];
	{
	.reg .b32 %temp; 
	mov.b64 	{%temp, %r7}, %fd1;
	}
	and.b32  	%r2, %r7, 2147483647;
	{
	.reg .b32 %temp; 
	mov.b64 	{%r8, %temp}, %fd1;
	}
	mov.b64 	%fd2, {%r8, %r2};
	setp.ltu.f64 	%p2, %fd2, 0d3FE4F92224DD2F1A;
	@%p2 bra 	$L__BB0_3;
	add.f64 	%fd6, %fd2, %fd2;
	cvt.rn.f32.f64 	%f1, %fd6;
	mul.f32 	%f2, %f1, 0f3FB8AA3B;
	cvt.rni.f32.f32 	%f3, %f2;
	cvt.f64.f32 	%fd7, %f3;
	fma.rn.f64 	%fd8, %fd7, 0dBFE62E42FEFA39EF, %fd6;
	fma.rn.f64 	%fd9, %fd8, 0d3E5AE904A4741B81, 0d3E928A27F89B6999;
	fma.rn.f64 	%fd10, %fd9, %fd8, 0d3EC71DE715FF7E07;
	fma.rn.f64 	%fd11, %fd10, %fd8, 0d3EFA019A6B0AC45A;
	fma.rn.f64 	%fd12, %fd11, %fd8, 0d3F2A01A017EED94F;
	fma.rn.f64 	%fd13, %fd12, %fd8, 0d3F56C16C17F2A71B;
	fma.rn.f64 	%fd14, %fd13, %fd8, 0d3F811111111173C4;
	fma.rn.f64 	%fd15, %fd14, %fd8, 0d3FA555555555211A;
	fma.rn.f64 	%fd16, %fd15, %fd8, 0d3FC5555555555540;
	fma.rn.f64 	%fd17, %fd16, %fd8, 0d3FE0000000000005;
	mul.f64 	%fd18, %fd8, %fd17;
	fma.rn.f64 	%fd19, %fd18, %fd8, %fd8;
	ex2.approx.ftz.f32 	%f4, %f3;
	cvt.f64.f32 	%fd20, %f4;
	mov.f64 	%fd21, 0d3FF0000000000000;
	sub.f64 	%fd22, %fd21, %fd20;
	neg.f64 	%fd23, %fd19;
	fma.rn.f64 	%fd24, %fd23, %fd20, %fd22;
	mov.f64 	%fd25, 0d4000000000000000;
	sub.f64 	%fd26, %fd25, %fd24;
	rcp.approx.ftz.f64 	%fd27, %fd26;
	neg.f64 	%fd28, %fd26;
	fma.rn.f64 	%fd29, %fd28, %fd27, 0d3FF0000000000000;
	fma.rn.f64 	%fd30, %fd29, %fd29, %fd29;
	fma.rn.f64 	%fd31, %fd30, %fd27, %fd27;
	fma.rn.f64 	%fd32, %fd31, 0dC000000000000000, 0d3FF0000000000000;
	setp.gt.u32 	%p3, %r2, 1077088193;
	selp.f64 	%fd33, 0d3FF0000000000000, %fd32, %p3;
	copysign.f64 	%fd46, %fd1, %fd33;
	bra.uni 	$L__BB0_4;
$L__BB0_3:
	mul.f64 	%fd34, %fd1, %fd1;
	fma.rn.f64 	%fd35, %fd34, 0dBEF0BC46E2F5E964, 0d3F14359F420AFC3D;
	fma.rn.f64 	%fd36, %fd35, %fd34, 0dBF2DF9F0728C5D84;
	fma.rn.f64 	%fd37, %fd36, %fd34, 0d3F4337D1CEC4F033;
	fma.rn.f64 	%fd38, %fd37, %fd34, 0dBF57D6E9674335B3;
	fma.rn.f64 	%fd39, %fd38, %fd34, 0d3F6D6D000D7AAD3D;
	fma.rn.f64 	%fd40, %fd39, %fd34, 0dBF8226E1F3CF1EF5;
	fma.rn.f64 	%fd41, %fd40, %fd34, 0d3F9664F47EC0C8CF;
	fma.rn.f64 	%fd42, %fd41, %fd34, 0dBFABA1BA1B80AB40;
	fma.rn.f64 	%fd43, %fd42, %fd34, 0d3FC111111110FA4A;
	fma.rn.f64 	%fd44, %fd43, %fd34, 0dBFD5555555555550;
	fma.rn.f64 	%fd45, %fd44, %fd34, 0d0000000000000000;
	fma.rn.f64 	%fd46, %fd45, %fd1, %fd1;
$L__BB0_4:
	cvta.to.global.u64 	%rd6, %rd2;
	add.s64 	%rd8, %rd6, %rd4;
	st.global.f64 	[%rd8], %fd46;
$L__BB0_5:
	ret;

}


// ===== COMPILED SASS (sm_100) =====

	.target	sm_100

	.elftype	@"ET_EXEC"


//--------------------- .note.nv.tkinfo           --------------------------
	.section	.note.nv.tkinfo,"",@"SHT_NOTE"
	.sectionflags	@"SHF_NOTE_NV_TKINFO"
	.tkinfo
        /*0018*/ 	.word	0x00000002
        /*0030*/ 	.string	""
        /*0030*/ 	.string	"ptxas"
        /*0030*/ 	.string	"Cuda compilation tools, release 13.0, V13.0.88"
        /*0030*/ 	.string	"Build cuda_13.0.r13.0/compiler.36424714_0"
        /*0030*/ 	.string	"-arch sm_100 -m 64 "



//--------------------- .note.nv.cuinfo           --------------------------
	.section	.note.nv.cuinfo,"",@"SHT_NOTE"
	.sectionflags	@"SHF_NOTE_NV_CUINFO"
        /*0018*/ 	.short	0x0002
        /*001a*/ 	.short	0x0064
        /*001c*/ 	.short	0x0082
	.zero		2


//--------------------- .nv.info                  --------------------------
	.section	.nv.info,"",@"SHT_CUDA_INFO"
	.align	4


	//----- nvinfo : EIATTR_REGCOUNT
	.align		4
        /*0000*/ 	.byte	0x04, 0x2f
        /*0002*/ 	.short	(.L_1 - .L_0)
	.align		4
.L_0:
        /*0004*/ 	.word	index@(tanhKernel)
        /*0008*/ 	.word	0x00000010


	//----- nvinfo : EIATTR_FRAME_SIZE
	.align		4
.L_1:
        /*000c*/ 	.byte	0x04, 0x11
        /*000e*/ 	.short	(.L_3 - .L_2)
	.align		4
.L_2:
        /*0010*/ 	.word	index@(tanhKernel)
        /*0014*/ 	.word	0x00000000


	//----- nvinfo : EIATTR_MIN_STACK_SIZE
	.align		4
.L_3:
        /*0018*/ 	.byte	0x04, 0x12
        /*001a*/ 	.short	(.L_5 - .L_4)
	.align		4
.L_4:
        /*001c*/ 	.word	index@(tanhKernel)
        /*0020*/ 	.word	0x00000000
.L_5:


//--------------------- .nv.compat                --------------------------
	.section	.nv.compat,"",@"SHT_CUDA_COMPAT_INFO"
	.align	4
        /*0000*/ 	.byte	0x02, 0x09, 0x00, 0x00, 0x02, 0x02, 0x01, 0x00, 0x02, 0x05, 0x05, 0x00, 0x03, 0x07, 0x01, 0x01
        /*0010*/ 	.byte	0x02, 0x03, 0x00, 0x00, 0x02, 0x06, 0x01, 0x00, 0x04, 0x0b, 0x08, 0x00, 0x01, 0x00, 0x00, 0x00
        /*0020*/ 	.byte	0x00, 0x00, 0x00, 0x00


//--------------------- .nv.info.tanhKernel       --------------------------
	.section	.nv.info.tanhKernel,"",@"SHT_CUDA_INFO"
	.sectionflags	@""
	.align	4


	//----- nvinfo : EIATTR_CUDA_API_VERSION
	.align		4
        /*0000*/ 	.byte	0x04, 0x37
        /*0002*/ 	.short	(.L_7 - .L_6)
.L_6:
        /*0004*/ 	.word	0x00000082


	//----- nvinfo : EIATTR_KPARAM_INFO
	.align		4
.L_7:
        /*0008*/ 	.byte	0x04, 0x17
        /*000a*/ 	.short	(.L_9 - .L_8)
.L_8:
        /*000c*/ 	.word	0x00000000
        /*0010*/ 	.short	0x0002
        /*0012*/ 	.short	0x0010
        /*0014*/ 	.byte	0x00, 0xf5, 0x21, 0x00


	//----- nvinfo : EIATTR_KPARAM_INFO
	.align		4
.L_9:
        /*0018*/ 	.byte	0x04, 0x17
        /*001a*/ 	.short	(.L_11 - .L_10)
.L_10:
        /*001c*/ 	.word	0x00000000
        /*0020*/ 	.short	0x0001
        /*0022*/ 	.short	0x0008
        /*0024*/ 	.byte	0x00, 0xf5, 0x21, 0x00


	//----- nvinfo : EIATTR_KPARAM_INFO
	.align		4
.L_11:
        /*0028*/ 	.byte	0x04, 0x17
        /*002a*/ 	.short	(.L_13 - .L_12)
.L_12:
        /*002c*/ 	.word	0x00000000
        /*0030*/ 	.short	0x0000
        /*0032*/ 	.short	0x0000
        /*0034*/ 	.byte	0x00, 0xf0, 0x11, 0x00


	//----- nvinfo : EIATTR_SPARSE_MMA_MASK
	.align		4
.L_13:
        /*0038*/ 	.byte	0x03, 0x50
        /*003a*/ 	.short	0x0000


	//----- nvinfo : EIATTR_MAXREG_COUNT
	.align		4
        /*003c*/ 	.byte	0x03, 0x1b
        /*003e*/ 	.short	0x00ff


	//----- nvinfo : EIATTR_MERCURY_ISA_VERSION
	.align		4
        /*0040*/ 	.byte	0x03, 0x5f
        /*0042*/ 	.short	0x0101


	//----- nvinfo : EIATTR_VRC_CTA_INIT_COUNT
	.align		4
        /*0044*/ 	.byte	0x02, 0x4a
	.zero		1
	.zero		1


	//----- nvinfo : EIATTR_EXIT_INSTR_OFFSETS
	.align		4
        /*0048*/ 	.byte	0x04, 0x1c
        /*004a*/ 	.short	(.L_15 - .L_14)


	//   ....[0]....
.L_14:
        /*004c*/ 	.word	0x00000070


	//   ....[1]....
        /*0050*/ 	.word	0x00000730


	//----- nvinfo : EIATTR_CRS_STACK_SIZE
	.align		4
.L_15:
        /*0054*/ 	.byte	0x04, 0x1e
        /*0056*/ 	.short	(.L_17 - .L_16)
.L_16:
        /*0058*/ 	.word	0x00000000


	//----- nvinfo : EIATTR_CBANK_PARAM_SIZE
	.align		4
.L_17:
        /*005c*/ 	.byte	0x03, 0x19
        /*005e*/ 	.short	0x0018


	//----- nvinfo : EIATTR_PARAM_CBANK
	.align		4
        /*0060*/ 	.byte	0x04, 0x0a
        /*0062*/ 	.short	(.L_19 - .L_18)
	.align		4
.L_18:
        /*0064*/ 	.word	index@(.nv.constant0.tanhKernel)
        /*0068*/ 	.short	0x0380
        /*006a*/ 	.short	0x0018


	//----- nvinfo : EIATTR_SW_WAR
	.align		4
.L_19:
        /*006c*/ 	.byte	0x04, 0x36
        /*006e*/ 	.short	(.L_21 - .L_20)
.L_20:
        /*0070*/ 	.word	0x00000008
.L_21:


//--------------------- .nv.callgraph             --------------------------
	.section	.nv.callgraph,"",@"SHT_CUDA_CALLGRAPH"
	.align	4
	.sectionentsize	8
	.align		4
        /*0000*/ 	.word	0x00000000
	.align		4
        /*0004*/ 	.word	0xffffffff
	.align		4
        /*0008*/ 	.word	0x00000000
	.align		4
        /*000c*/ 	.word	0xfffffffe
	.align		4
        /*0010*/ 	.word	0x00000000
	.align		4
        /*0014*/ 	.word	0xfffffffd
	.align		4
        /*0018*/ 	.word	0x00000000
	.align		4
        /*001c*/ 	.word	0xfffffffc


//--------------------- .text.tanhKernel          --------------------------
	.section	.text.tanhKernel,"ax",@progbits
	.align	128
        .global         tanhKernel
        .type           tanhKernel,@function
        .size           tanhKernel,(.L_x_4 - tanhKernel)
        .other          tanhKernel,@"STO_CUDA_ENTRY STV_DEFAULT"
tanhKernel:
.text.tanhKernel:
[----:B------:R-:W-:Y:S01]  /*0000*/  LDC R1, c[0x0][0x37c] ;  /* 0x0000df00ff017b82 */ /* 0x000fe20000000800 */
[----:B------:R-:W0:Y:S01]  /*0010*/  S2R R0, SR_CTAID.X ;  /* 0x0000000000007919 */ /* 0x000e220000002500 */
[----:B------:R-:W0:Y:S01]  /*0020*/  LDCU UR4, c[0x0][0x360] ;  /* 0x00006c00ff0477ac */ /* 0x000e220008000800 */
[----:B------:R-:W0:Y:S01]  /*0030*/  S2R R3, SR_TID.X ;  /* 0x0000000000037919 */ /* 0x000e220000002100 */
[----:B------:R-:W1:Y:S01]  /*0040*/  LDCU UR5, c[0x0][0x380] ;  /* 0x00007000ff0577ac */ /* 0x000e620008000800 */
[----:B0-----:R-:W-:-:S05]  /*0050*/  IMAD R0, R0, UR4, R3 ;  /* 0x0000000400007c24 */ /* 0x001fca000f8e0203 */
[----:B-1----:R-:W-:-:S13]  /*0060*/  ISETP.GE.AND P0, PT, R0, UR5, PT ;  /* 0x0000000500007c0c */ /* 0x002fda000bf06270 */
[----:B------:R-:W-:Y:S05]  /*0070*/  @P0 EXIT ;  /* 0x000000000000094d */ /* 0x000fea0003800000 */
[----:B------:R-:W0:Y:S01]  /*0080*/  LDC.64 R2, c[0x0][0x388] ;  /* 0x0000e200ff027b82 */ /* 0x000e220000000a00 */
[----:B------:R-:W1:Y:S01]  /*0090*/  LDCU.64 UR4, c[0x0][0x358] ;  /* 0x00006b00ff0477ac */ /* 0x000e620008000a00 */
[----:B0-----:R-:W-:-:S06]  /*00a0*/  IMAD.WIDE R2, R0, 0x8, R2 ;  /* 0x0000000800027825 */ /* 0x001fcc00078e0202 */
[----:B-1----:R-:W2:Y:S01]  /*00b0*/  LDG.E.64 R2, desc[UR4][R2.64] ;  /* 0x0000000402027981 */ /* 0x002ea2000c1e1b00 */
[----:B------:R-:W-:Y:S01]  /*00c0*/  UMOV UR6, 0x24dd2f1a ;  /* 0x24dd2f1a00067882 */ /* 0x000fe20000000000 */
[----:B------:R-:W-:Y:S01]  /*00d0*/  UMOV UR7, 0x3fe4f922 ;  /* 0x3fe4f92200077882 */ /* 0x000fe20000000000 */
[----:B------:R-:W-:Y:S01]  /*00e0*/  BSSY.RECONVERGENT B0, `(.L_x_0) ;  /* 0x0000061000007945 */ /* 0x000fe20003800200 */
[----:B--2---:R-:W-:Y:S01]  /*00f0*/  LOP3.LUT R5, R3, 0x7fffffff, RZ, 0xc0, !PT ;  /* 0x7fffffff03057812 */ /* 0x004fe200078ec0ff */
[----:B------:R-:W-:-:S06]  /*0100*/  IMAD.MOV.U32 R4, RZ, RZ, R2 ;  /* 0x000000ffff047224 */ /* 0x000fcc00078e0002 */
[----:B------:R-:W-:-:S14]  /*0110*/  DSETP.GE.AND P0, PT, R4, UR6, PT ;  /* 0x0000000604007e2a */ /* 0x000fdc000bf06000 */
[----:B------:R-:W-:Y:S05]  /*0120*/  @!P0 BRA `(.L_x_1) ;  /* 0x0000000000e48947 */ /* 0x000fea0003800000 */
[----:B------:R-:W-:Y:S01]  /*0130*/  DADD R8, R4, R4 ;  /* 0x0000000004087229 */ /* 0x000fe20000000004 */
[----:B------:R-:W-:Y:S01]  /*0140*/  UMOV UR6, 0xfefa39ef ;  /* 0xfefa39ef00067882 */ /* 0x000fe20000000000 */
[----:B------:R-:W-:Y:S01]  /*0150*/  UMOV UR7, 0x3fe62e42 ;  /* 0x3fe62e4200077882 */ /* 0x000fe20000000000 */
[----:B------:R-:W-:Y:S01]  /*0160*/  IMAD.MOV.U32 R10, RZ, RZ, -0x7649667 ;  /* 0xf89b6999ff0a7424 */ /* 0x000fe200078e00ff */
[----:B------:R-:W-:Y:S02]  /*0170*/  MOV R11, 0x3e928a27 ;  /* 0x3e928a27000b7802 */ /* 0x000fe40000000f00 */
[----:B------:R-:W0:Y:S01]  /*0180*/  F2F.F32.F64 R2, R8 ;  /* 0x0000000800027310 */ /* 0x000e220000301000 */
[----:B------:R-:W-:Y:S01]  /*0190*/  ISETP.GT.U32.AND P0, PT, R5, 0x40330fc1, PT ;  /* 0x40330fc10500780c */ /* 0x000fe20003f04070 */
[----:B0-----:R-:W-:-:S06]  /*01a0*/  FMUL R2, R2, 1.4426950216293334961 ;  /* 0x3fb8aa3b02027820 */ /* 0x001fcc0000400000 */
[----:B------:R-:W0:Y:S08]  /*01b0*/  FRND R2, R2 ;  /* 0x0000000200027307 */ /* 0x000e300000201000 */
[----:B0-----:R0:W1:Y:S08]  /*01c0*/  F2F.F64.F32 R6, R2 ;  /* 0x0000000200067310 */ /* 0x0010700000201800 */
[----:B0-----:R-:W0:Y:S01]  /*01d0*/  MUFU.EX2 R2, R2 ;  /* 0x0000000200027308 */ /* 0x001e220000000800 */
[----:B-1----:R-:W-:Y:S01]  /*01e0*/  DFMA R6, R6, -UR6, R8 ;  /* 0x8000000606067c2b */ /* 0x002fe20008000008 */
[----:B------:R-:W-:Y:S01]  /*01f0*/  UMOV UR6, 0xa4741b81 ;  /* 0xa4741b8100067882 */ /* 0x000fe20000000000 */
[----:B------:R-:W-:-:S06]  /*0200*/  UMOV UR7, 0x3e5ae904 ;  /* 0x3e5ae90400077882 */ /* 0x000fcc0000000000 */
[C---:B------:R-:W-:Y:S01]  /*0210*/  DFMA R10, R6.reuse, UR6, R10 ;  /* 0x00000006060a7c2b */ /* 0x040fe2000800000a */
[----:B------:R-:W-:Y:S01]  /*0220*/  UMOV UR6, 0x15ff7e07 ;  /* 0x15ff7e0700067882 */ /* 0x000fe20000000000 */
[----:B------:R-:W-:Y:S01]  /*0230*/  UMOV UR7, 0x3ec71de7 ;  /* 0x3ec71de700077882 */ /* 0x000fe20000000000 */
[----:B0-----:R-:W0:Y:S05]  /*0240*/  F2F.F64.F32 R8, R2 ;  /* 0x0000000200087310 */ /* 0x001e2a0000201800 */
[----:B------:R-:W-:Y:S01]  /*0250*/  DFMA R10, R6, R10, UR6 ;  /* 0x00000006060a7e2b */ /* 0x000fe2000800000a */
[----:B------:R-:W-:Y:S01]  /*0260*/  UMOV UR6, 0x6b0ac45a ;  /* 0x6b0ac45a00067882 */ /* 0x000fe20000000000 */
[----:B------:R-:W-:-:S06]  /*0270*/  UMOV UR7, 0x3efa019a ;  /* 0x3efa019a00077882 */ /* 0x000fcc0000000000 */
[----:B------:R-:W-:Y:S01]  /*0280*/  DFMA R10, R6, R10, UR6 ;  /* 0x00000006060a7e2b */ /* 0x000fe2000800000a */
[----:B------:R-:W-:Y:S01]  /*0290*/  UMOV UR6, 0x17eed94f ;  /* 0x17eed94f00067882 */ /* 0x000fe20000000000 */
[----:B------:R-:W-:Y:S01]  /*02a0*/  UMOV UR7, 0x3f2a01a0 ;  /* 0x3f2a01a000077882 */ /* 0x000fe20000000000 */
[----:B0-----:R-:W-:-:S05]  /*02b0*/  DADD R12, -R8, 1 ;  /* 0x3ff00000080c7429 */ /* 0x001fca0000000100 */
[----:B------:R-:W-:Y:S01]  /*02c0*/  DFMA R10, R6, R10, UR6 ;  /* 0x00000006060a7e2b */ /* 0x000fe2000800000a */
[----:B------:R-:W-:Y:S01]  /*02d0*/  UMOV UR6, 0x17f2a71b ;  /* 0x17f2a71b00067882 */ /* 0x000fe20000000000 */
[----:B------:R-:W-:-:S06]  /*02e0*/  UMOV UR7, 0x3f56c16c ;  /* 0x3f56c16c00077882 */ /* 0x000fcc0000000000 */
        /* <DEDUP_REMOVED lines=12> */
[----:B------:R-:W-:-:S08]  /*03b0*/  DFMA R10, R6, R10, UR6 ;  /* 0x00000006060a7e2b */ /* 0x000fd0000800000a */
[----:B------:R-:W-:-:S08]  /*03c0*/  DMUL R10, R6, R10 ;  /* 0x0000000a060a7228 */ /* 0x000fd00000000000 */
[----:B------:R-:W-:Y:S01]  /*03d0*/  DFMA R10, R6, R10, R6 ;  /* 0x0000000a060a722b */ /* 0x000fe20000000006 */
[----:B------:R-:W-:-:S07]  /*03e0*/  IMAD.MOV.U32 R6, RZ, RZ, RZ ;  /* 0x000000ffff067224 */ /* 0x000fce00078e00ff */
[----:B------:R-:W-:-:S08]  /*03f0*/  DFMA R10, -R10, R8, R12 ;  /* 0x000000080a0a722b */ /* 0x000fd0000000010c */
[----:B------:R-:W-:-:S06]  /*0400*/  DADD R10, -R10, 2 ;  /* 0x400000000a0a7429 */ /* 0x000fcc0000000100 */
[----:B------:R-:W0:Y:S02]  /*0410*/  MUFU.RCP64H R7, R11 ;  /* 0x0000000b00077308 */ /* 0x000e240000001800 */
[----:B0-----:R-:W-:-:S08]  /*0420*/  DFMA R8, -R10, R6, 1 ;  /* 0x3ff000000a08742b */ /* 0x001fd00000000106 */
[----:B------:R-:W-:-:S08]  /*0430*/  DFMA R8, R8, R8, R8 ;  /* 0x000000080808722b */ /* 0x000fd00000000008 */
[----:B------:R-:W-:Y:S01]  /*0440*/  DFMA R8, R6, R8, R6 ;  /* 0x000000080608722b */ /* 0x000fe20000000006 */
[----:B------:R-:W-:Y:S01]  /*0450*/  MOV R6, 0x0 ;  /* 0x0000000000067802 */ /* 0x000fe20000000f00 */
[----:B------:R-:W-:-:S06]  /*0460*/  IMAD.MOV.U32 R7, RZ, RZ, 0x40000000 ;  /* 0x40000000ff077424 */ /* 0x000fcc00078e00ff */
[----:B------:R-:W-:-:S10]  /*0470*/  DFMA R8, R8, -R6, 1 ;  /* 0x3ff000000808742b */ /* 0x000fd40000000806 */
[----:B------:R-:W-:Y:S02]  /*0480*/  FSEL R5, R9, 1.875, !P0 ;  /* 0x3ff0000009057808 */ /* 0x000fe40004000000 */
[----:B------:R-:W-:Y:S02]  /*0490*/  FSEL R2, R8, RZ, !P0 ;  /* 0x000000ff08027208 */ /* 0x000fe40004000000 */
[----:B------:R-:W-:Y:S01]  /*04a0*/  LOP3.LUT R3, R5, 0x80000000, R3, 0xb8, !PT ;  /* 0x8000000005037812 */ /* 0x000fe200078eb803 */
[----:B------:R-:W-:Y:S06]  /*04b0*/  BRA `(.L_x_2) ;  /* 0x00000000008c7947 */ /* 0x000fec0003800000 */
.L_x_1:
[----:B------:R-:W-:Y:S01]  /*04c0*/  DMUL R4, R2, R2 ;  /* 0x0000000202047228 */ /* 0x000fe20000000000 */
[----:B------:R-:W-:Y:S01]  /*04d0*/  MOV R6, 0x420afc3d ;  /* 0x420afc3d00067802 */ /* 0x000fe20000000f00 */
[----:B------:R-:W-:Y:S01]  /*04e0*/  IMAD.MOV.U32 R7, RZ, RZ, 0x3f14359f ;  /* 0x3f14359fff077424 */ /* 0x000fe200078e00ff */
[----:B------:R-:W-:Y:S01]  /*04f0*/  UMOV UR6, 0xe2f5e964 ;  /* 0xe2f5e96400067882 */ /* 0x000fe20000000000 */
[----:B------:R-:W-:-:S04]  /*0500*/  UMOV UR7, 0x3ef0bc46 ;  /* 0x3ef0bc4600077882 */ /* 0x000fc80000000000 */
[----:B------:R-:W-:Y:S01]  /*0510*/  DFMA R6, R4, -UR6, R6 ;  /* 0x8000000604067c2b */ /* 0x000fe20008000006 */
[----:B------:R-:W-:Y:S01]  /*0520*/  UMOV UR6, 0x728c5d84 ;  /* 0x728c5d8400067882 */ /* 0x000fe20000000000 */
[----:B------:R-:W-:-:S06]  /*0530*/  UMOV UR7, 0x3f2df9f0 ;  /* 0x3f2df9f000077882 */ /* 0x000fcc0000000000 */
[----:B------:R-:W-:Y:S01]  /*0540*/  DFMA R6, R4, R6, -UR6 ;  /* 0x8000000604067e2b */ /* 0x000fe20008000006 */
[----:B------:R-:W-:Y:S01]  /*0550*/  UMOV UR6, 0xcec4f033 ;  /* 0xcec4f03300067882 */ /* 0x000fe20000000000 */
[----:B------:R-:W-:-:S06]  /*0560*/  UMOV UR7, 0x3f4337d1 ;  /* 0x3f4337d100077882 */ /* 0x000fcc0000000000 */
[----:B------:R-:W-:Y:S01]  /*0570*/  DFMA R6, R4, R6, UR6 ;  /* 0x0000000604067e2b */ /* 0x000fe20008000006 */
        /* <DEDUP_REMOVED lines=20> */
[----:B------:R-:W-:-:S08]  /*06c0*/  DFMA R6, R4, R6, -UR6 ;  /* 0x8000000604067e2b */ /* 0x000fd00008000006 */
[----:B------:R-:W-:-:S08]  /*06d0*/  DFMA R6, R4, R6, RZ ;  /* 0x000000060406722b */ /* 0x000fd000000000ff */
[----:B------:R-:W-:-:S11]  /*06e0*/  DFMA R2, R2, R6, R2 ;  /* 0x000000060202722b */ /* 0x000fd60000000002 */
.L_x_2:
[----:B------:R-:W-:Y:S05]  /*06f0*/  BSYNC.RECONVERGENT B0 ;  /* 0x0000000000007941 */ /* 0x000fea0003800200 */
.L_x_0:
[----:B------:R-:W0:Y:S02]  /*0700*/  LDC.64 R4, c[0x0][0x390] ;  /* 0x0000e400ff047b82 */ /* 0x000e240000000a00 */
[----:B0-----:R-:W-:-:S05]  /*0710*/  IMAD.WIDE R4, R0, 0x8, R4 ;  /* 0x0000000800047825 */ /* 0x001fca00078e0204 */
[----:B------:R-:W-:Y:S01]  /*0720*/  STG.E.64 desc[UR4][R4.64], R2 ;  /* 0x0000000204007986 */ /* 0x000fe2000c101b04 */
[----:B------:R-:W-:Y:S05]  /*0730*/  EXIT ;  /* 0x000000000000794d */ /* 0x000fea0003800000 */
.L_x_3:
[----:B------:R-:W-:-:S00]  /*0740*/  BRA `(.L_x_3) ;  /* 0xfffffffc00fc7947 */ /* 0x000fc0000383ffff */
[----:B------:R-:W-:-:S00]  /*0750*/  NOP ;  /* 0x0000000000007918 */ /* 0x000fc00000000000 */
        /* <DEDUP_REMOVED lines=10> */
.L_x_4:


//--------------------- .nv.shared.reserved.0     --------------------------
	.section	.nv.shared.reserved.0,"aw",@nobits
	.weak		__nv_reservedSMEM_offset_0_alias
	.size		__nv_reservedSMEM_offset_0_alias, 0, 64
	.other		__nv_reservedSMEM_offset_0_alias,@"STO_CUDA_RESERVED_SHARED STV_DEFAULT"
__nv_reservedSMEM_offset_0_alias:
	.zero		0
	.zero		64


//--------------------- .nv.constant0.tanhKernel  --------------------------
	.section	.nv.constant0.tanhKernel,"a",@progbits
	.sectionflags	@""
	.align	4
.nv.constant0.tanhKernel:
	.zero		920


//--------------------- SYMBOLS --------------------------

	.type		.nv.reservedSmem.offset0,@object
	.size		.nv.reservedSmem.offset0,0x4
